//
// Generated by NVIDIA NVVM Compiler
//
// Compiler Build ID: CL-36424714
// Cuda compilation tools, release 13.0, V13.0.88
// Based on NVVM 20.0.0
//

.version 9.0
.target sm_100
.address_size 64

	// .globl	_Z25vectorAdd_MinSharedMemoryPiS_S_S_
// _ZZ25vectorAdd_MinSharedMemoryPiS_S_S_E7sharedA has been demoted
// _ZZ25vectorAdd_MinSharedMemoryPiS_S_S_E7sharedB has been demoted

.visible .entry _Z25vectorAdd_MinSharedMemoryPiS_S_S_(
	.param .u64 .ptr .align 1 _Z25vectorAdd_MinSharedMemoryPiS_S_S__param_0,
	.param .u64 .ptr .align 1 _Z25vectorAdd_MinSharedMemoryPiS_S_S__param_1,
	.param .u64 .ptr .align 1 _Z25vectorAdd_MinSharedMemoryPiS_S_S__param_2,
	.param .u64 .ptr .align 1 _Z25vectorAdd_MinSharedMemoryPiS_S_S__param_3
)
{
	.reg .pred 	%p<19>;
	.reg .b32 	%r<127>;
	.reg .b64 	%rd<15>;
	// demoted variable
	.shared .align 4 .b8 _ZZ25vectorAdd_MinSharedMemoryPiS_S_S_E7sharedA[1024];
	// demoted variable
	.shared .align 4 .b8 _ZZ25vectorAdd_MinSharedMemoryPiS_S_S_E7sharedB[1024];
	ld.param.u64 	%rd3, [_Z25vectorAdd_MinSharedMemoryPiS_S_S__param_0];
	ld.param.u64 	%rd6, [_Z25vectorAdd_MinSharedMemoryPiS_S_S__param_1];
	ld.param.u64 	%rd4, [_Z25vectorAdd_MinSharedMemoryPiS_S_S__param_2];
	ld.param.u64 	%rd5, [_Z25vectorAdd_MinSharedMemoryPiS_S_S__param_3];
	cvta.to.global.u64 	%rd1, %rd6;
	mov.u32 	%r17, %ntid.x;
	mov.u32 	%r18, %ctaid.x;
	mov.u32 	%r1, %tid.x;
	mad.lo.s32 	%r2, %r17, %r18, %r1;
	mov.u32 	%r19, %ntid.y;
	mov.u32 	%r20, %ctaid.y;
	mov.u32 	%r3, %tid.y;
	mad.lo.s32 	%r21, %r19, %r20, %r3;
	ld.global.u32 	%r124, [%rd1];
	max.s32 	%r23, %r2, %r21;
	setp.ge.s32 	%p1, %r23, %r124;
	@%p1 bra 	$L__BB0_4;
	cvta.to.global.u64 	%rd2, %rd3;
	cvta.to.global.u64 	%rd7, %rd5;
	ld.global.u32 	%r126, [%rd7];
	shl.b32 	%r25, %r1, 4;
	add.s32 	%r26, %r25, %r3;
	shl.b32 	%r27, %r26, 2;
	mov.u32 	%r28, _ZZ25vectorAdd_MinSharedMemoryPiS_S_S_E7sharedA;
	add.s32 	%r7, %r28, %r27;
	mov.u32 	%r29, _ZZ25vectorAdd_MinSharedMemoryPiS_S_S_E7sharedB;
	add.s32 	%r8, %r29, %r27;
	shl.b32 	%r30, %r1, 6;
	add.s32 	%r9, %r28, %r30;
	shl.b32 	%r31, %r3, 2;
	add.s32 	%r10, %r29, %r31;
	mov.b32 	%r125, 0;
$L__BB0_2:
	shl.b32 	%r32, %r125, 4;
	add.s32 	%r33, %r32, %r3;
	mad.lo.s32 	%r34, %r124, %r2, %r33;
	mul.wide.s32 	%rd8, %r34, 4;
	add.s64 	%rd9, %rd2, %rd8;
	ld.global.u32 	%r35, [%rd9];
	st.shared.u32 	[%r7], %r35;
	add.s32 	%r36, %r32, %r1;
	mad.lo.s32 	%r37, %r124, %r36, %r21;
	mul.wide.s32 	%rd10, %r37, 4;
	add.s64 	%rd11, %rd2, %rd10;
	ld.global.u32 	%r38, [%rd11];
	st.shared.u32 	[%r8], %r38;
	bar.sync 	0;
	ld.shared.u32 	%r39, [%r9];
	ld.shared.u32 	%r40, [%r10];
	add.s32 	%r41, %r40, %r39;
	setp.lt.s32 	%p2, %r41, 0;
	min.s32 	%r42, %r126, %r41;
	selp.b32 	%r43, %r126, %r42, %p2;
	ld.shared.u32 	%r44, [%r9+4];
	ld.shared.u32 	%r45, [%r10+64];
	add.s32 	%r46, %r45, %r44;
	setp.lt.s32 	%p3, %r46, 0;
	min.s32 	%r47, %r43, %r46;
	selp.b32 	%r48, %r43, %r47, %p3;
	ld.shared.u32 	%r49, [%r9+8];
	ld.shared.u32 	%r50, [%r10+128];
	add.s32 	%r51, %r50, %r49;
	setp.lt.s32 	%p4, %r51, 0;
	min.s32 	%r52, %r48, %r51;
	selp.b32 	%r53, %r48, %r52, %p4;
	ld.shared.u32 	%r54, [%r9+12];
	ld.shared.u32 	%r55, [%r10+192];
	add.s32 	%r56, %r55, %r54;
	setp.lt.s32 	%p5, %r56, 0;
	min.s32 	%r57, %r53, %r56;
	selp.b32 	%r58, %r53, %r57, %p5;
	ld.shared.u32 	%r59, [%r9+16];
	ld.shared.u32 	%r60, [%r10+256];
	add.s32 	%r61, %r60, %r59;
	setp.lt.s32 	%p6, %r61, 0;
	min.s32 	%r62, %r58, %r61;
	selp.b32 	%r63, %r58, %r62, %p6;
	ld.shared.u32 	%r64, [%r9+20];
	ld.shared.u32 	%r65, [%r10+320];
	add.s32 	%r66, %r65, %r64;
	setp.lt.s32 	%p7, %r66, 0;
	min.s32 	%r67, %r63, %r66;
	selp.b32 	%r68, %r63, %r67, %p7;
	ld.shared.u32 	%r69, [%r9+24];
	ld.shared.u32 	%r70, [%r10+384];
	add.s32 	%r71, %r70, %r69;
	setp.lt.s32 	%p8, %r71, 0;
	min.s32 	%r72, %r68, %r71;
	selp.b32 	%r73, %r68, %r72, %p8;
	ld.shared.u32 	%r74, [%r9+28];
	ld.shared.u32 	%r75, [%r10+448];
	add.s32 	%r76, %r75, %r74;
	setp.lt.s32 	%p9, %r76, 0;
	min.s32 	%r77, %r73, %r76;
	selp.b32 	%r78, %r73, %r77, %p9;
	ld.shared.u32 	%r79, [%r9+32];
	ld.shared.u32 	%r80, [%r10+512];
	add.s32 	%r81, %r80, %r79;
	setp.lt.s32 	%p10, %r81, 0;
	min.s32 	%r82, %r78, %r81;
	selp.b32 	%r83, %r78, %r82, %p10;
	ld.shared.u32 	%r84, [%r9+36];
	ld.shared.u32 	%r85, [%r10+576];
	add.s32 	%r86, %r85, %r84;
	setp.lt.s32 	%p11, %r86, 0;
	min.s32 	%r87, %r83, %r86;
	selp.b32 	%r88, %r83, %r87, %p11;
	ld.shared.u32 	%r89, [%r9+40];
	ld.shared.u32 	%r90, [%r10+640];
	add.s32 	%r91, %r90, %r89;
	setp.lt.s32 	%p12, %r91, 0;
	min.s32 	%r92, %r88, %r91;
	selp.b32 	%r93, %r88, %r92, %p12;
	ld.shared.u32 	%r94, [%r9+44];
	ld.shared.u32 	%r95, [%r10+704];
	add.s32 	%r96, %r95, %r94;
	setp.lt.s32 	%p13, %r96, 0;
	min.s32 	%r97, %r93, %r96;
	selp.b32 	%r98, %r93, %r97, %p13;
	ld.shared.u32 	%r99, [%r9+48];
	ld.shared.u32 	%r100, [%r10+768];
	add.s32 	%r101, %r100, %r99;
	setp.lt.s32 	%p14, %r101, 0;
	min.s32 	%r102, %r98, %r101;
	selp.b32 	%r103, %r98, %r102, %p14;
	ld.shared.u32 	%r104, [%r9+52];
	ld.shared.u32 	%r105, [%r10+832];
	add.s32 	%r106, %r105, %r104;
	setp.lt.s32 	%p15, %r106, 0;
	min.s32 	%r107, %r103, %r106;
	selp.b32 	%r108, %r103, %r107, %p15;
	ld.shared.u32 	%r109, [%r9+56];
	ld.shared.u32 	%r110, [%r10+896];
	add.s32 	%r111, %r110, %r109;
	setp.lt.s32 	%p16, %r111, 0;
	min.s32 	%r112, %r108, %r111;
	selp.b32 	%r113, %r108, %r112, %p16;
	ld.shared.u32 	%r114, [%r9+60];
	ld.shared.u32 	%r115, [%r10+960];
	add.s32 	%r116, %r115, %r114;
	setp.lt.s32 	%p17, %r116, 0;
	min.s32 	%r117, %r113, %r116;
	selp.b32 	%r126, %r113, %r117, %p17;
	bar.sync 	0;
	add.s32 	%r125, %r125, 1;
	ld.global.u32 	%r124, [%rd1];
	add.s32 	%r118, %r124, 15;
	shr.s32 	%r119, %r118, 31;
	shr.u32 	%r120, %r119, 28;
	add.s32 	%r121, %r118, %r120;
	shr.s32 	%r122, %r121, 4;
	setp.lt.s32 	%p18, %r125, %r122;
	@%p18 bra 	$L__BB0_2;
	mad.lo.s32 	%r123, %r124, %r2, %r21;
	cvta.to.global.u64 	%rd12, %rd4;
	mul.wide.s32 	%rd13, %r123, 4;
	add.s64 	%rd14, %rd12, %rd13;
	st.global.u32 	[%rd14], %r126;
$L__BB0_4:
	ret;

}


// ===== COMPILED SASS (sm_100) =====

	.target	sm_100

	.elftype	@"ET_EXEC"


//--------------------- .note.nv.tkinfo           --------------------------
	.section	.note.nv.tkinfo,"",@"SHT_NOTE"
	.sectionflags	@"SHF_NOTE_NV_TKINFO"
	.tkinfo
        /*0018*/ 	.word	0x00000002
        /*0030*/ 	.string	""
        /*0030*/ 	.string	"ptxas"
        /*0030*/ 	.string	"Cuda compilation tools, release 13.0, V13.0.88"
        /*0030*/ 	.string	"Build cuda_13.0.r13.0/compiler.36424714_0"
        /*0030*/ 	.string	"-arch sm_100 -m 64 "



//--------------------- .note.nv.cuinfo           --------------------------
	.section	.note.nv.cuinfo,"",@"SHT_NOTE"
	.sectionflags	@"SHF_NOTE_NV_CUINFO"
        /*0018*/ 	.short	0x0002
        /*001a*/ 	.short	0x0064
        /*001c*/ 	.short	0x0082
	.zero		2


//--------------------- .nv.info                  --------------------------
	.section	.nv.info,"",@"SHT_CUDA_INFO"
	.align	4


	//----- nvinfo : EIATTR_REGCOUNT
	.align		4
        /*0000*/ 	.byte	0x04, 0x2f
        /*0002*/ 	.short	(.L_1 - .L_0)
	.align		4
.L_0:
        /*0004*/ 	.word	index@(_Z25vectorAdd_MinSharedMemoryPiS_S_S_)
        /*0008*/ 	.word	0x00000020


	//----- nvinfo : EIATTR_FRAME_SIZE
	.align		4
.L_1:
        /*000c*/ 	.byte	0x04, 0x11
        /*000e*/ 	.short	(.L_3 - .L_2)
	.align		4
.L_2:
        /*0010*/ 	.word	index@(_Z25vectorAdd_MinSharedMemoryPiS_S_S_)
        /*0014*/ 	.word	0x00000000


	//----- nvinfo : EIATTR_MIN_STACK_SIZE
	.align		4
.L_3:
        /*0018*/ 	.byte	0x04, 0x12
        /*001a*/ 	.short	(.L_5 - .L_4)
	.align		4
.L_4:
        /*001c*/ 	.word	index@(_Z25vectorAdd_MinSharedMemoryPiS_S_S_)
        /*0020*/ 	.word	0x00000000
.L_5:


//--------------------- .nv.compat                --------------------------
	.section	.nv.compat,"",@"SHT_CUDA_COMPAT_INFO"
	.align	4
        /*0000*/ 	.byte	0x02, 0x09, 0x00, 0x00, 0x02, 0x02, 0x01, 0x00, 0x02, 0x05, 0x05, 0x00, 0x03, 0x07, 0x01, 0x01
        /*0010*/ 	.byte	0x02, 0x03, 0x00, 0x00, 0x02, 0x06, 0x01, 0x00, 0x04, 0x0b, 0x08, 0x00, 0x09, 0x00, 0x00, 0x00
        /*0020*/ 	.byte	0x00, 0x00, 0x00, 0x00


//--------------------- .nv.info._Z25vectorAdd_MinSharedMemoryPiS_S_S_ --------------------------
	.section	.nv.info._Z25vectorAdd_MinSharedMemoryPiS_S_S_,"",@"SHT_CUDA_INFO"
	.sectionflags	@""
	.align	4


	//----- nvinfo : EIATTR_CUDA_API_VERSION
	.align		4
        /*0000*/ 	.byte	0x04, 0x37
        /*0002*/ 	.short	(.L_7 - .L_6)
.L_6:
        /*0004*/ 	.word	0x00000082


	//----- nvinfo : EIATTR_KPARAM_INFO
	.align		4
.L_7:
        /*0008*/ 	.byte	0x04, 0x17
        /*000a*/ 	.short	(.L_9 - .L_8)
.L_8:
        /*000c*/ 	.word	0x00000000
        /*0010*/ 	.short	0x0003
        /*0012*/ 	.short	0x0018
        /*0014*/ 	.byte	0x00, 0xf5, 0x21, 0x00


	//----- nvinfo : EIATTR_KPARAM_INFO
	.align		4
.L_9:
        /*0018*/ 	.byte	0x04, 0x17
        /*001a*/ 	.short	(.L_11 - .L_10)
.L_10:
        /*001c*/ 	.word	0x00000000
        /*0020*/ 	.short	0x0002
        /*0022*/ 	.short	0x0010
        /*0024*/ 	.byte	0x00, 0xf5, 0x21, 0x00


	//----- nvinfo : EIATTR_KPARAM_INFO
	.align		4
.L_11:
        /*0028*/ 	.byte	0x04, 0x17
        /*002a*/ 	.short	(.L_13 - .L_12)
.L_12:
        /*002c*/ 	.word	0x00000000
        /*0030*/ 	.short	0x0001
        /*0032*/ 	.short	0x0008
        /*0034*/ 	.byte	0x00, 0xf5, 0x21, 0x00


	//----- nvinfo : EIATTR_KPARAM_INFO
	.align		4
.L_13:
        /*0038*/ 	.byte	0x04, 0x17
        /*003a*/ 	.short	(.L_15 - .L_14)
.L_14:
        /*003c*/ 	.word	0x00000000
        /*0040*/ 	.short	0x0000
        /*0042*/ 	.short	0x0000
        /*0044*/ 	.byte	0x00, 0xf5, 0x21, 0x00


	//----- nvinfo : EIATTR_SPARSE_MMA_MASK
	.align		4
.L_15:
        /*0048*/ 	.byte	0x03, 0x50
        /*004a*/ 	.short	0x0000


	//----- nvinfo : EIATTR_MAXREG_COUNT
	.align		4
        /*004c*/ 	.byte	0x03, 0x1b
        /*004e*/ 	.short	0x00ff


	//----- nvinfo : EIATTR_NUM_BARRIERS
	.align		4
        /*0050*/ 	.byte	0x02, 0x4c
        /*0052*/ 	.byte	0x01
	.zero		1


	//----- nvinfo : EIATTR_MERCURY_ISA_VERSION
	.align		4
        /*0054*/ 	.byte	0x03, 0x5f
        /*0056*/ 	.short	0x0101


	//----- nvinfo : EIATTR_VRC_CTA_INIT_COUNT
	.align		4
        /*0058*/ 	.byte	0x02, 0x4a
	.zero		1
	.zero		1


	//----- nvinfo : EIATTR_EXIT_INSTR_OFFSETS
	.align		4
        /*005c*/ 	.byte	0x04, 0x1c
        /*005e*/ 	.short	(.L_17 - .L_16)


	//   ....[0]....
.L_16:
        /*0060*/ 	.word	0x000000e0


	//   ....[1]....
        /*0064*/ 	.word	0x00000790


	//----- nvinfo : EIATTR_CBANK_PARAM_SIZE
	.align		4
.L_17:
        /*0068*/ 	.byte	0x03, 0x19
        /*006a*/ 	.short	0x0020


	//----- nvinfo : EIATTR_PARAM_CBANK
	.align		4
        /*006c*/ 	.byte	0x04, 0x0a
        /*006e*/ 	.short	(.L_19 - .L_18)
	.align		4
.L_18:
        /*0070*/ 	.word	index@(.nv.constant0._Z25vectorAdd_MinSharedMemoryPiS_S_S_)
        /*0074*/ 	.short	0x0380
        /*0076*/ 	.short	0x0020


	//----- nvinfo : EIATTR_SW_WAR
	.align		4
.L_19:
        /*0078*/ 	.byte	0x04, 0x36
        /*007a*/ 	.short	(.L_21 - .L_20)
.L_20:
        /*007c*/ 	.word	0x00000008
.L_21:


//--------------------- .nv.callgraph             --------------------------
	.section	.nv.callgraph,"",@"SHT_CUDA_CALLGRAPH"
	.align	4
	.sectionentsize	8
	.align		4
        /*0000*/ 	.word	0x00000000
	.align		4
        /*0004*/ 	.word	0xffffffff
	.align		4
        /*0008*/ 	.word	0x00000000
	.align		4
        /*000c*/ 	.word	0xfffffffe
	.align		4
        /*0010*/ 	.word	0x00000000
	.align		4
        /*0014*/ 	.word	0xfffffffd
	.align		4
        /*0018*/ 	.word	0x00000000
	.align		4
        /*001c*/ 	.word	0xfffffffc


//--------------------- .text._Z25vectorAdd_MinSharedMemoryPiS_S_S_ --------------------------
	.section	.text._Z25vectorAdd_MinSharedMemoryPiS_S_S_,"ax",@progbits
	.align	128
        .global         _Z25vectorAdd_MinSharedMemoryPiS_S_S_
        .type           _Z25vectorAdd_MinSharedMemoryPiS_S_S_,@function
        .size           _Z25vectorAdd_MinSharedMemoryPiS_S_S_,(.L_x_2 - _Z25vectorAdd_MinSharedMemoryPiS_S_S_)
        .other          _Z25vectorAdd_MinSharedMemoryPiS_S_S_,@"STO_CUDA_ENTRY STV_DEFAULT"
_Z25vectorAdd_MinSharedMemoryPiS_S_S_:
.text._Z25vectorAdd_MinSharedMemoryPiS_S_S_:
[----:B------:R-:W-:Y:S08]  /*0000*/  LDC R1, c[0x0][0x37c] ;  /* 0x0000df00ff017b82 */ /* 0x000ff00000000800 */
[----:B------:R-:W0:Y:S01]  /*0010*/  LDC.64 R12, c[0x0][0x388] ;  /* 0x0000e200ff0c7b82 */ /* 0x000e220000000a00 */
[----:B------:R-:W0:Y:S02]  /*0020*/  LDCU.64 UR8, c[0x0][0x358] ;  /* 0x00006b00ff0877ac */ /* 0x000e240008000a00 */
[----:B0-----:R-:W2:Y:S01]  /*0030*/  LDG.E R8, desc[UR8][R12.64] ;  /* 0x000000080c087981 */ /* 0x001ea2000c1e1900 */
[----:B------:R-:W0:Y:S01]  /*0040*/  LDCU UR4, c[0x0][0x360] ;  /* 0x00006c00ff0477ac */ /* 0x000e220008000800 */
[----:B------:R-:W0:Y:S01]  /*0050*/  S2R R0, SR_CTAID.X ;  /* 0x0000000000007919 */ /* 0x000e220000002500 */
[----:B------:R-:W1:Y:S01]  /*0060*/  LDCU UR5, c[0x0][0x364] ;  /* 0x00006c80ff0577ac */ /* 0x000e620008000800 */
[----:B------:R-:W0:Y:S01]  /*0070*/  S2R R21, SR_TID.X ;  /* 0x0000000000157919 */ /* 0x000e220000002100 */
[----:B------:R-:W1:Y:S01]  /*0080*/  S2R R3, SR_CTAID.Y ;  /* 0x0000000000037919 */ /* 0x000e620000002600 */
[----:B------:R-:W1:Y:S01]  /*0090*/  S2R R20, SR_TID.Y ;  /* 0x0000000000147919 */ /* 0x000e620000002200 */
[----:B0-----:R-:W-:-:S02]  /*00a0*/  IMAD R19, R0, UR4, R21 ;  /* 0x0000000400137c24 */ /* 0x001fc4000f8e0215 */
[----:B-1----:R-:W-:-:S05]  /*00b0*/  IMAD R18, R3, UR5, R20 ;  /* 0x0000000503127c24 */ /* 0x002fca000f8e0214 */
[----:B------:R-:W-:-:S04]  /*00c0*/  VIMNMX R3, PT, PT, R19, R18, !PT ;  /* 0x0000001213037248 */ /* 0x000fc80007fe0100 */
[----:B--2---:R-:W-:-:S13]  /*00d0*/  ISETP.GE.AND P0, PT, R3, R8, PT ;  /* 0x000000080300720c */ /* 0x004fda0003f06270 */
[----:B------:R-:W-:Y:S05]  /*00e0*/  @P0 EXIT ;  /* 0x000000000000094d */ /* 0x000fea0003800000 */
[----:B------:R-:W0:Y:S08]  /*00f0*/  LDC.64 R22, c[0x0][0x398] ;  /* 0x0000e600ff167b82 */ /* 0x000e300000000a00 */
[----:B------:R-:W1:Y:S08]  /*0100*/  S2UR UR6, SR_CgaCtaId ;  /* 0x00000000000679c3 */ /* 0x000e700000008800 */
[----:B------:R-:W2:Y:S01]  /*0110*/  LDC.64 R2, c[0x0][0x380] ;  /* 0x0000e000ff027b82 */ /* 0x000ea20000000a00 */
[----:B0-----:R0:W5:Y:S01]  /*0120*/  LDG.E R22, desc[UR8][R22.64] ;  /* 0x0000000816167981 */ /* 0x001162000c1e1900 */
[----:B------:R-:W-:Y:S01]  /*0130*/  UMOV UR4, 0x400 ;  /* 0x0000040000047882 */ /* 0x000fe20000000000 */
[----:B------:R-:W-:Y:S01]  /*0140*/  IMAD R14, R21, 0x10, R20 ;  /* 0x00000010150e7824 */ /* 0x000fe200078e0214 */
[----:B------:R-:W-:Y:S01]  /*0150*/  UIADD3 UR5, UPT, UPT, UR4, 0x400, URZ ;  /* 0x0000040004057890 */ /* 0x000fe2000fffe0ff */
[----:B------:R-:W-:Y:S01]  /*0160*/  IMAD.MOV.U32 R17, RZ, RZ, RZ ;  /* 0x000000ffff117224 */ /* 0x000fe200078e00ff */
[----:B-1----:R-:W-:-:S02]  /*0170*/  ULEA UR4, UR6, UR4, 0x18 ;  /* 0x0000000406047291 */ /* 0x002fc4000f8ec0ff */
[----:B------:R-:W-:-:S04]  /*0180*/  ULEA UR5, UR6, UR5, 0x18 ;  /* 0x0000000506057291 */ /* 0x000fc8000f8ec0ff */
[C---:B------:R-:W-:Y:S02]  /*0190*/  LEA R16, R14.reuse, UR4, 0x2 ;  /* 0x000000040e107c11 */ /* 0x040fe4000f8e10ff */
[----:B------:R-:W-:Y:S02]  /*01a0*/  LEA R15, R21, UR4, 0x6 ;  /* 0x00000004150f7c11 */ /* 0x000fe4000f8e30ff */
[----:B------:R-:W-:Y:S02]  /*01b0*/  LEA R14, R14, UR5, 0x2 ;  /* 0x000000050e0e7c11 */ /* 0x000fe4000f8e10ff */
[----:B0-2---:R-:W-:-:S07]  /*01c0*/  LEA R0, R20, UR5, 0x2 ;  /* 0x0000000514007c11 */ /* 0x005fce000f8e10ff */
.L_x_0:
[C---:B------:R-:W-:Y:S02]  /*01d0*/  IMAD R4, R17.reuse, 0x10, R20 ;  /* 0x0000001011047824 */ /* 0x040fe400078e0214 */
[----:B------:R-:W-:Y:S02]  /*01e0*/  IMAD R5, R17, 0x10, R21 ;  /* 0x0000001011057824 */ /* 0x000fe400078e0215 */
[-C--:B------:R-:W-:Y:S02]  /*01f0*/  IMAD R7, R19, R8.reuse, R4 ;  /* 0x0000000813077224 */ /* 0x080fe400078e0204 */
[----:B------:R-:W-:Y:S02]  /*0200*/  IMAD R5, R5, R8, R18 ;  /* 0x0000000805057224 */ /* 0x000fe400078e0212 */
[----:B------:R-:W-:-:S04]  /*0210*/  IMAD.WIDE R6, R7, 0x4, R2 ;  /* 0x0000000407067825 */ /* 0x000fc800078e0202 */
[----:B------:R-:W-:Y:S01]  /*0220*/  IMAD.WIDE R4, R5, 0x4, R2 ;  /* 0x0000000405047825 */ /* 0x000fe200078e0202 */
[----:B------:R-:W2:Y:S04]  /*0230*/  LDG.E R23, desc[UR8][R6.64] ;  /* 0x0000000806177981 */ /* 0x000ea8000c1e1900 */
[----:B------:R-:W3:Y:S04]  /*0240*/  LDG.E R29, desc[UR8][R4.64] ;  /* 0x00000008041d7981 */ /* 0x000ee8000c1e1900 */
[----:B--2---:R-:W-:Y:S04]  /*0250*/  STS [R16], R23 ;  /* 0x0000001710007388 */ /* 0x004fe80000000800 */
[----:B---3--:R-:W-:Y:S01]  /*0260*/  STS [R14], R29 ;  /* 0x0000001d0e007388 */ /* 0x008fe20000000800 */
[----:B------:R-:W-:Y:S06]  /*0270*/  BAR.SYNC.DEFER_BLOCKING 0x0 ;  /* 0x0000000000007b1d */ /* 0x000fec0000010000 */
[----:B------:R-:W-:Y:S04]  /*0280*/  LDS R27, [R0] ;  /* 0x00000000001b7984 */ /* 0x000fe80000000800 */
[----:B------:R-:W0:Y:S04]  /*0290*/  LDS.128 R8, [R15] ;  /* 0x000000000f087984 */ /* 0x000e280000000c00 */
[----:B------:R-:W1:Y:S04]  /*02a0*/  LDS R26, [R0+0x40] ;  /* 0x00004000001a7984 */ /* 0x000e680000000800 */
[----:B------:R-:W2:Y:S04]  /*02b0*/  LDS R28, [R0+0x80] ;  /* 0x00008000001c7984 */ /* 0x000ea80000000800 */
[----:B------:R-:W3:Y:S04]  /*02c0*/  LDS R24, [R0+0xc0] ;  /* 0x0000c00000187984 */ /* 0x000ee80000000800 */
[----:B------:R-:W-:Y:S04]  /*02d0*/  LDS R25, [R0+0x100] ;  /* 0x0001000000197984 */ /* 0x000fe80000000800 */
[----:B------:R-:W4:Y:S04]  /*02e0*/  LDS.128 R4, [R15+0x10] ;  /* 0x000010000f047984 */ /* 0x000f280000000c00 */
[----:B------:R-:W4:Y:S01]  /*02f0*/  LDS R23, [R0+0x180] ;  /* 0x0001800000177984 */ /* 0x000f220000000800 */
[----:B0-----:R-:W-:-:S02]  /*0300*/  IMAD.IADD R27, R8, 0x1, R27 ;  /* 0x00000001081b7824 */ /* 0x001fc400078e021b */
[----:B-1----:R-:W-:-:S03]  /*0310*/  IMAD.IADD R9, R26, 0x1, R9 ;  /* 0x000000011a097824 */ /* 0x002fc600078e0209 */
[----:B------:R-:W-:Y:S01]  /*0320*/  ISETP.GE.AND P0, PT, R27, RZ, PT ;  /* 0x000000ff1b00720c */ /* 0x000fe20003f06270 */
[----:B------:R-:W0:Y:S01]  /*0330*/  LDS R26, [R0+0x1c0] ;  /* 0x0001c000001a7984 */ /* 0x000e220000000800 */
[----:B--2---:R-:W-:Y:S01]  /*0340*/  IMAD.IADD R29, R28, 0x1, R10 ;  /* 0x000000011c1d7824 */ /* 0x004fe200078e020a */
[----:B------:R-:W-:Y:S01]  /*0350*/  ISETP.GE.AND P1, PT, R9, RZ, PT ;  /* 0x000000ff0900720c */ /* 0x000fe20003f26270 */
[----:B---3--:R-:W-:-:S03]  /*0360*/  IMAD.IADD R11, R24, 0x1, R11 ;  /* 0x00000001180b7824 */ /* 0x008fc600078e020b */
[----:B------:R-:W-:Y:S01]  /*0370*/  ISETP.GE.AND P2, PT, R29, RZ, PT ;  /* 0x000000ff1d00720c */ /* 0x000fe20003f46270 */
[----:B------:R-:W1:Y:S05]  /*0380*/  LDS R24, [R0+0x140] ;  /* 0x0001400000187984 */ /* 0x000e6a0000000800 */
[----:B-----5:R-:W-:Y:S02]  /*0390*/  @P0 VIMNMX R22, PT, PT, R27, R22, PT ;  /* 0x000000161b160248 */ /* 0x020fe40003fe0100 */
[----:B------:R-:W-:Y:S01]  /*03a0*/  ISETP.GE.AND P0, PT, R11, RZ, PT ;  /* 0x000000ff0b00720c */ /* 0x000fe20003f06270 */
[----:B----4-:R-:W-:Y:S01]  /*03b0*/  IMAD.IADD R27, R4, 0x1, R25 ;  /* 0x00000001041b7824 */ /* 0x010fe200078e0219 */
[----:B------:R-:W-:Y:S01]  /*03c0*/  @P1 VIMNMX R22, PT, PT, R22, R9, PT ;  /* 0x0000000916161248 */ /* 0x000fe20003fe0100 */
[----:B------:R-:W-:Y:S01]  /*03d0*/  LDS R25, [R0+0x200] ;  /* 0x0002000000197984 */ /* 0x000fe20000000800 */
[----:B------:R-:W-:-:S02]  /*03e0*/  IMAD.IADD R23, R23, 0x1, R6 ;  /* 0x0000000117177824 */ /* 0x000fc400078e0206 */
[----:B------:R-:W-:Y:S01]  /*03f0*/  @P2 VIMNMX R22, PT, PT, R22, R29, PT ;  /* 0x0000001d16162248 */ /* 0x000fe20003fe0100 */
[----:B------:R-:W-:Y:S02]  /*0400*/  LDS R6, [R0+0x240] ;  /* 0x0002400000067984 */ /* 0x000fe40000000800 */
[----:B------:R-:W-:Y:S02]  /*0410*/  ISETP.GE.AND P1, PT, R23, RZ, PT ;  /* 0x000000ff1700720c */ /* 0x000fe40003f26270 */
[----:B------:R-:W-:Y:S02]  /*0420*/  LDS R4, [R0+0x2c0] ;  /* 0x0002c00000047984 */ /* 0x000fe40000000800 */
[----:B------:R-:W-:Y:S02]  /*0430*/  @P0 VIMNMX R22, PT, PT, R22, R11, PT ;  /* 0x0000000b16160248 */ /* 0x000fe40003fe0100 */
[----:B------:R-:W2:Y:S01]  /*0440*/  LDS.128 R8, [R15+0x20] ;  /* 0x000020000f087984 */ /* 0x000ea20000000c00 */
[----:B------:R-:W-:Y:S01]  /*0450*/  ISETP.GE.AND P0, PT, R27, RZ, PT ;  /* 0x000000ff1b00720c */ /* 0x000fe20003f06270 */
[----:B0-----:R-:W-:-:S12]  /*0460*/  IMAD.IADD R7, R26, 0x1, R7 ;  /* 0x000000011a077824 */ /* 0x001fd800078e0207 */
[----:B------:R-:W-:Y:S02]  /*0470*/  @P0 VIMNMX R22, PT, PT, R22, R27, PT ;  /* 0x0000001b16160248 */ /* 0x000fe40003fe0100 */
[----:B------:R-:W0:Y:S01]  /*0480*/  LDS R27, [R0+0x280] ;  /* 0x00028000001b7984 */ /* 0x000e220000000800 */
[----:B------:R-:W-:Y:S01]  /*0490*/  ISETP.GE.AND P2, PT, R7, RZ, PT ;  /* 0x000000ff0700720c */ /* 0x000fe20003f46270 */
[----:B-1----:R-:W-:Y:S02]  /*04a0*/  IMAD.IADD R5, R24, 0x1, R5 ;  /* 0x0000000118057824 */ /* 0x002fe400078e0205 */
[----:B------:R-:W-:Y:S03]  /*04b0*/  LDS R24, [R0+0x3c0] ;  /* 0x0003c00000187984 */ /* 0x000fe60000000800 */
[----:B------:R-:W-:-:S13]  /*04c0*/  ISETP.GE.AND P0, PT, R5, RZ, PT ;  /* 0x000000ff0500720c */ /* 0x000fda0003f06270 */
[----:B------:R-:W-:Y:S01]  /*04d0*/  @P0 VIMNMX R22, PT, PT, R22, R5, PT ;  /* 0x0000000516160248 */ /* 0x000fe20003fe0100 */
[----:B--2---:R-:W-:-:S03]  /*04e0*/  IMAD.IADD R25, R8, 0x1, R25 ;  /* 0x0000000108197824 */ /* 0x004fc600078e0219 */
[----:B------:R-:W-:Y:S01]  /*04f0*/  @P1 VIMNMX R22, PT, PT, R22, R23, PT ;  /* 0x0000001716161248 */ /* 0x000fe20003fe0100 */
[----:B------:R-:W-:Y:S02]  /*0500*/  IMAD.IADD R9, R6, 0x1, R9 ;  /* 0x0000000106097824 */ /* 0x000fe400078e0209 */
[----:B------:R-:W-:Y:S01]  /*0510*/  IMAD.IADD R11, R4, 0x1, R11 ;  /* 0x00000001040b7824 */ /* 0x000fe200078e020b */
[----:B------:R-:W-:Y:S02]  /*0520*/  ISETP.GE.AND P3, PT, R25, RZ, PT ;  /* 0x000000ff1900720c */ /* 0x000fe40003f66270 */
[----:B------:R-:W-:Y:S02]  /*0530*/  @P2 VIMNMX R22, PT, PT, R22, R7, PT ;  /* 0x0000000716162248 */ /* 0x000fe40003fe0100 */
[----:B------:R-:W-:Y:S01]  /*0540*/  LDS.128 R4, [R15+0x30] ;  /* 0x000030000f047984 */ /* 0x000fe20000000c00 */
[----:B0-----:R-:W-:-:S08]  /*0550*/  IMAD.IADD R23, R27, 0x1, R10 ;  /* 0x000000011b177824 */ /* 0x001fd000078e020a */
[----:B------:R-:W-:Y:S01]  /*0560*/  @P3 VIMNMX R22, PT, PT, R22, R25, PT ;  /* 0x0000001916163248 */ /* 0x000fe20003fe0100 */
[----:B------:R-:W0:Y:S04]  /*0570*/  LDS R10, [R0+0x340] ;  /* 0x00034000000a7984 */ /* 0x000e280000000800 */
[----:B------:R-:W1:Y:S04]  /*0580*/  LDS R25, [R0+0x300] ;  /* 0x0003000000197984 */ /* 0x000e680000000800 */
[----:B------:R-:W2:Y:S01]  /*0590*/  LDS R27, [R0+0x380] ;  /* 0x00038000001b7984 */ /* 0x000ea20000000800 */
[----:B------:R-:W-:Y:S06]  /*05a0*/  BAR.SYNC.DEFER_BLOCKING 0x0 ;  /* 0x0000000000007b1d */ /* 0x000fec0000010000 */
[----:B------:R-:W3:Y:S01]  /*05b0*/  LDG.E R8, desc[UR8][R12.64] ;  /* 0x000000080c087981 */ /* 0x000ee2000c1e1900 */
[----:B------:R-:W-:Y:S01]  /*05c0*/  ISETP.GE.AND P2, PT, R9, RZ, PT ;  /* 0x000000ff0900720c */ /* 0x000fe20003f46270 */
[----:B------:R-:W-:Y:S01]  /*05d0*/  VIADD R17, R17, 0x1 ;  /* 0x0000000111117836 */ /* 0x000fe20000000000 */
[----:B------:R-:W-:Y:S01]  /*05e0*/  ISETP.GE.AND P3, PT, R23, RZ, PT ;  /* 0x000000ff1700720c */ /* 0x000fe20003f66270 */
[----:B0-----:R-:W-:Y:S01]  /*05f0*/  IMAD.IADD R5, R10, 0x1, R5 ;  /* 0x000000010a057824 */ /* 0x001fe200078e0205 */
[----:B------:R-:W-:Y:S01]  /*0600*/  ISETP.GE.AND P0, PT, R11, RZ, PT ;  /* 0x000000ff0b00720c */ /* 0x000fe20003f06270 */
[----:B------:R-:W-:-:S02]  /*0610*/  IMAD.IADD R7, R24, 0x1, R7 ;  /* 0x0000000118077824 */ /* 0x000fc400078e0207 */
[----:B-1----:R-:W-:Y:S02]  /*0620*/  IMAD.IADD R25, R4, 0x1, R25 ;  /* 0x0000000104197824 */ /* 0x002fe400078e0219 */
[----:B--2---:R-:W-:-:S03]  /*0630*/  IMAD.IADD R27, R27, 0x1, R6 ;  /* 0x000000011b1b7824 */ /* 0x004fc600078e0206 */
[----:B------:R-:W-:Y:S02]  /*0640*/  ISETP.GE.AND P1, PT, R25, RZ, PT ;  /* 0x000000ff1900720c */ /* 0x000fe40003f26270 */
[----:B------:R-:W-:Y:S02]  /*0650*/  @P2 VIMNMX R22, PT, PT, R22, R9, PT ;  /* 0x0000000916162248 */ /* 0x000fe40003fe0100 */
[----:B------:R-:W-:Y:S02]  /*0660*/  ISETP.GE.AND P2, PT, R5, RZ, PT ;  /* 0x000000ff0500720c */ /* 0x000fe40003f46270 */
[----:B------:R-:W-:Y:S02]  /*0670*/  @P3 VIMNMX R22, PT, PT, R22, R23, PT ;  /* 0x0000001716163248 */ /* 0x000fe40003fe0100 */
[----:B------:R-:W-:Y:S02]  /*0680*/  ISETP.GE.AND P3, PT, R27, RZ, PT ;  /* 0x000000ff1b00720c */ /* 0x000fe40003f66270 */
[----:B------:R-:W-:-:S02]  /*0690*/  @P0 VIMNMX R22, PT, PT, R22, R11, PT ;  /* 0x0000000b16160248 */ /* 0x000fc40003fe0100 */
[----:B------:R-:W-:Y:S02]  /*06a0*/  ISETP.GE.AND P0, PT, R7, RZ, PT ;  /* 0x000000ff0700720c */ /* 0x000fe40003f06270 */
[----:B------:R-:W-:-:S04]  /*06b0*/  @P1 VIMNMX R22, PT, PT, R22, R25, PT ;  /* 0x0000001916161248 */ /* 0x000fc80003fe0100 */
[----:B------:R-:W-:-:S04]  /*06c0*/  @P2 VIMNMX R22, PT, PT, R22, R5, PT ;  /* 0x0000000516162248 */ /* 0x000fc80003fe0100 */
[----:B------:R-:W-:-:S04]  /*06d0*/  @P3 VIMNMX R22, PT, PT, R22, R27, PT ;  /* 0x0000001b16163248 */ /* 0x000fc80003fe0100 */
[----:B------:R-:W-:Y:S01]  /*06e0*/  @P0 VIMNMX R22, PT, PT, R22, R7, PT ;  /* 0x0000000716160248 */ /* 0x000fe20003fe0100 */
[----:B---3--:R-:W-:-:S05]  /*06f0*/  VIADD R4, R8, 0xf ;  /* 0x0000000f08047836 */ /* 0x008fca0000000000 */
[----:B------:R-:W-:-:S04]  /*0700*/  SHF.R.S32.HI R9, RZ, 0x1f, R4 ;  /* 0x0000001fff097819 */ /* 0x000fc80000011404 */
[----:B------:R-:W-:-:S04]  /*0710*/  LEA.HI R9, R9, R4, RZ, 0x4 ;  /* 0x0000000409097211 */ /* 0x000fc800078f20ff */
[----:B------:R-:W-:-:S04]  /*0720*/  SHF.R.S32.HI R4, RZ, 0x4, R9 ;  /* 0x00000004ff047819 */ /* 0x000fc80000011409 */
[----:B------:R-:W-:-:S13]  /*0730*/  ISETP.GE.AND P1, PT, R17, R4, PT ;  /* 0x000000041100720c */ /* 0x000fda0003f26270 */
[----:B------:R-:W-:Y:S05]  /*0740*/  @!P1 BRA `(.L_x_0) ;  /* 0xfffffff800a09947 */ /* 0x000fea000383ffff */
[----:B------:R-:W0:Y:S01]  /*0750*/  LDC.64 R2, c[0x0][0x390] ;  /* 0x0000e400ff027b82 */ /* 0x000e220000000a00 */
[----:B------:R-:W-:-:S04]  /*0760*/  IMAD R19, R19, R8, R18 ;  /* 0x0000000813137224 */ /* 0x000fc800078e0212 */
[----:B0-----:R-:W-:-:S05]  /*0770*/  IMAD.WIDE R2, R19, 0x4, R2 ;  /* 0x0000000413027825 */ /* 0x001fca00078e0202 */
[----:B------:R-:W-:Y:S01]  /*0780*/  STG.E desc[UR8][R2.64], R22 ;  /* 0x0000001602007986 */ /* 0x000fe2000c101908 */
[----:B------:R-:W-:Y:S05]  /*0790*/  EXIT ;  /* 0x000000000000794d */ /* 0x000fea0003800000 */
.L_x_1:
[----:B------:R-:W-:-:S00]  /*07a0*/  BRA `(.L_x_1) ;  /* 0xfffffffc00fc7947 */ /* 0x000fc0000383ffff */
[----:B------:R-:W-:-:S00]  /*07b0*/  NOP ;  /* 0x0000000000007918 */ /* 0x000fc00000000000 */
        /* <DEDUP_REMOVED lines=12> */
.L_x_2:


//--------------------- .nv.shared._Z25vectorAdd_MinSharedMemoryPiS_S_S_ --------------------------
	.section	.nv.shared._Z25vectorAdd_MinSharedMemoryPiS_S_S_,"aw",@nobits
	.sectionflags	@""
	.align	4
.nv.shared._Z25vectorAdd_MinSharedMemoryPiS_S_S_:
	.zero		3072


//--------------------- .nv.shared.reserved.0     --------------------------
	.section	.nv.shared.reserved.0,"aw",@nobits
	.weak		__nv_reservedSMEM_offset_0_alias
	.size		__nv_reservedSMEM_offset_0_alias, 0, 64
	.other		__nv_reservedSMEM_offset_0_alias,@"STO_CUDA_RESERVED_SHARED STV_DEFAULT"
__nv_reservedSMEM_offset_0_alias:
	.zero		0
	.zero		64


//--------------------- .nv.constant0._Z25vectorAdd_MinSharedMemoryPiS_S_S_ --------------------------
	.section	.nv.constant0._Z25vectorAdd_MinSharedMemoryPiS_S_S_,"a",@progbits
	.sectionflags	@""
	.align	4
.nv.constant0._Z25vectorAdd_MinSharedMemoryPiS_S_S_:
	.zero		928


//--------------------- SYMBOLS --------------------------

	.type		.nv.reservedSmem.offset0,@object
	.size		.nv.reservedSmem.offset0,0x4
	.type		.nv.reservedSmem.cap,@object
	.size		.nv.reservedSmem.cap,0x4
